//
// Generated by NVIDIA NVVM Compiler
//
// Compiler Build ID: CL-36424714
// Cuda compilation tools, release 13.0, V13.0.88
// Based on NVVM 20.0.0
//

.version 9.0
.target sm_100
.address_size 64

	// .globl	_Z15MatrixMulKernelPfS_S_iii

.visible .entry _Z15MatrixMulKernelPfS_S_iii(
	.param .u64 .ptr .align 1 _Z15MatrixMulKernelPfS_S_iii_param_0,
	.param .u64 .ptr .align 1 _Z15MatrixMulKernelPfS_S_iii_param_1,
	.param .u64 .ptr .align 1 _Z15MatrixMulKernelPfS_S_iii_param_2,
	.param .u32 _Z15MatrixMulKernelPfS_S_iii_param_3,
	.param .u32 _Z15MatrixMulKernelPfS_S_iii_param_4,
	.param .u32 _Z15MatrixMulKernelPfS_S_iii_param_5
)
{
	.reg .pred 	%p<13>;
	.reg .b32 	%r<43>;
	.reg .b32 	%f<68>;
	.reg .b64 	%rd<53>;

	ld.param.u64 	%rd6, [_Z15MatrixMulKernelPfS_S_iii_param_0];
	ld.param.u64 	%rd7, [_Z15MatrixMulKernelPfS_S_iii_param_1];
	ld.param.u64 	%rd8, [_Z15MatrixMulKernelPfS_S_iii_param_2];
	ld.param.u32 	%r20, [_Z15MatrixMulKernelPfS_S_iii_param_3];
	ld.param.u32 	%r18, [_Z15MatrixMulKernelPfS_S_iii_param_4];
	ld.param.u32 	%r19, [_Z15MatrixMulKernelPfS_S_iii_param_5];
	cvta.to.global.u64 	%rd1, %rd8;
	cvta.to.global.u64 	%rd2, %rd7;
	mov.u32 	%r22, %ctaid.x;
	mov.u32 	%r23, %ntid.x;
	mov.u32 	%r24, %tid.x;
	mad.lo.s32 	%r1, %r22, %r23, %r24;
	mov.u32 	%r25, %ctaid.y;
	mov.u32 	%r26, %ntid.y;
	mov.u32 	%r27, %tid.y;
	mad.lo.s32 	%r28, %r25, %r26, %r27;
	setp.ge.s32 	%p1, %r1, %r18;
	setp.ge.s32 	%p2, %r28, %r20;
	or.pred  	%p3, %p1, %p2;
	@%p3 bra 	$L__BB0_14;
	setp.lt.s32 	%p4, %r19, 1;
	mov.f32 	%f67, 0f00000000;
	@%p4 bra 	$L__BB0_13;
	mul.lo.s32 	%r3, %r19, %r28;
	and.b32  	%r4, %r19, 7;
	setp.lt.u32 	%p5, %r19, 8;
	mov.f32 	%f67, 0f00000000;
	mov.b32 	%r41, 0;
	@%p5 bra 	$L__BB0_5;
	and.b32  	%r41, %r19, 2147483640;
	neg.s32 	%r39, %r41;
	shl.b32 	%r7, %r18, 3;
	mul.wide.u32 	%rd9, %r3, 4;
	add.s64 	%rd10, %rd9, %rd2;
	add.s64 	%rd52, %rd10, 16;
	mov.f32 	%f67, 0f00000000;
	mul.wide.s32 	%rd13, %r18, 4;
	mov.u32 	%r38, %r1;
$L__BB0_4:
	.pragma "nounroll";
	ld.global.f32 	%f17, [%rd52+-16];
	mul.wide.s32 	%rd11, %r38, 4;
	add.s64 	%rd12, %rd1, %rd11;
	ld.global.f32 	%f18, [%rd12];
	fma.rn.f32 	%f19, %f17, %f18, %f67;
	ld.global.f32 	%f20, [%rd52+-12];
	add.s64 	%rd14, %rd12, %rd13;
	ld.global.f32 	%f21, [%rd14];
	fma.rn.f32 	%f22, %f20, %f21, %f19;
	ld.global.f32 	%f23, [%rd52+-8];
	add.s64 	%rd15, %rd14, %rd13;
	ld.global.f32 	%f24, [%rd15];
	fma.rn.f32 	%f25, %f23, %f24, %f22;
	ld.global.f32 	%f26, [%rd52+-4];
	add.s64 	%rd16, %rd15, %rd13;
	ld.global.f32 	%f27, [%rd16];
	fma.rn.f32 	%f28, %f26, %f27, %f25;
	ld.global.f32 	%f29, [%rd52];
	add.s64 	%rd17, %rd16, %rd13;
	ld.global.f32 	%f30, [%rd17];
	fma.rn.f32 	%f31, %f29, %f30, %f28;
	ld.global.f32 	%f32, [%rd52+4];
	add.s64 	%rd18, %rd17, %rd13;
	ld.global.f32 	%f33, [%rd18];
	fma.rn.f32 	%f34, %f32, %f33, %f31;
	ld.global.f32 	%f35, [%rd52+8];
	add.s64 	%rd19, %rd18, %rd13;
	ld.global.f32 	%f36, [%rd19];
	fma.rn.f32 	%f37, %f35, %f36, %f34;
	ld.global.f32 	%f38, [%rd52+12];
	add.s64 	%rd20, %rd19, %rd13;
	ld.global.f32 	%f39, [%rd20];
	fma.rn.f32 	%f67, %f38, %f39, %f37;
	add.s32 	%r39, %r39, 8;
	add.s32 	%r38, %r38, %r7;
	add.s64 	%rd52, %rd52, 32;
	setp.ne.s32 	%p6, %r39, 0;
	@%p6 bra 	$L__BB0_4;
$L__BB0_5:
	setp.eq.s32 	%p7, %r4, 0;
	@%p7 bra 	$L__BB0_13;
	and.b32  	%r13, %r19, 3;
	setp.lt.u32 	%p8, %r4, 4;
	@%p8 bra 	$L__BB0_8;
	add.s32 	%r30, %r41, %r3;
	mul.wide.u32 	%rd21, %r30, 4;
	add.s64 	%rd22, %rd2, %rd21;
	ld.global.f32 	%f41, [%rd22];
	mad.lo.s32 	%r31, %r41, %r18, %r1;
	mul.wide.s32 	%rd23, %r31, 4;
	add.s64 	%rd24, %rd1, %rd23;
	ld.global.f32 	%f42, [%rd24];
	fma.rn.f32 	%f43, %f41, %f42, %f67;
	cvt.u64.u32 	%rd25, %r3;
	cvt.u64.u32 	%rd26, %r41;
	add.s64 	%rd27, %rd26, %rd25;
	shl.b64 	%rd28, %rd27, 2;
	add.s64 	%rd29, %rd2, %rd28;
	ld.global.f32 	%f44, [%rd29+4];
	mul.wide.s32 	%rd30, %r18, 4;
	add.s64 	%rd31, %rd24, %rd30;
	ld.global.f32 	%f45, [%rd31];
	fma.rn.f32 	%f46, %f44, %f45, %f43;
	ld.global.f32 	%f47, [%rd29+8];
	add.s64 	%rd32, %rd31, %rd30;
	ld.global.f32 	%f48, [%rd32];
	fma.rn.f32 	%f49, %f47, %f48, %f46;
	ld.global.f32 	%f50, [%rd29+12];
	add.s64 	%rd33, %rd32, %rd30;
	ld.global.f32 	%f51, [%rd33];
	fma.rn.f32 	%f67, %f50, %f51, %f49;
	add.s32 	%r41, %r41, 4;
$L__BB0_8:
	setp.eq.s32 	%p9, %r13, 0;
	@%p9 bra 	$L__BB0_13;
	setp.eq.s32 	%p10, %r13, 1;
	@%p10 bra 	$L__BB0_11;
	add.s32 	%r32, %r41, %r3;
	mul.wide.u32 	%rd34, %r32, 4;
	add.s64 	%rd35, %rd2, %rd34;
	ld.global.f32 	%f53, [%rd35];
	mad.lo.s32 	%r33, %r41, %r18, %r1;
	mul.wide.s32 	%rd36, %r33, 4;
	add.s64 	%rd37, %rd1, %rd36;
	ld.global.f32 	%f54, [%rd37];
	fma.rn.f32 	%f55, %f53, %f54, %f67;
	cvt.u64.u32 	%rd38, %r3;
	cvt.u64.u32 	%rd39, %r41;
	add.s64 	%rd40, %rd39, %rd38;
	shl.b64 	%rd41, %rd40, 2;
	add.s64 	%rd42, %rd2, %rd41;
	ld.global.f32 	%f56, [%rd42+4];
	mul.wide.s32 	%rd43, %r18, 4;
	add.s64 	%rd44, %rd37, %rd43;
	ld.global.f32 	%f57, [%rd44];
	fma.rn.f32 	%f67, %f56, %f57, %f55;
	add.s32 	%r41, %r41, 2;
$L__BB0_11:
	and.b32  	%r34, %r19, 1;
	setp.eq.b32 	%p11, %r34, 1;
	not.pred 	%p12, %p11;
	@%p12 bra 	$L__BB0_13;
	add.s32 	%r35, %r41, %r3;
	mul.wide.u32 	%rd45, %r35, 4;
	add.s64 	%rd46, %rd2, %rd45;
	ld.global.f32 	%f58, [%rd46];
	mad.lo.s32 	%r36, %r41, %r18, %r1;
	mul.wide.s32 	%rd47, %r36, 4;
	add.s64 	%rd48, %rd1, %rd47;
	ld.global.f32 	%f59, [%rd48];
	fma.rn.f32 	%f67, %f58, %f59, %f67;
$L__BB0_13:
	mad.lo.s32 	%r37, %r18, %r28, %r1;
	cvta.to.global.u64 	%rd49, %rd6;
	mul.wide.s32 	%rd50, %r37, 4;
	add.s64 	%rd51, %rd49, %rd50;
	st.global.f32 	[%rd51], %f67;
$L__BB0_14:
	ret;

}
	// .globl	_Z21MatrixVectorMulKernelPfS_S_i
.visible .entry _Z21MatrixVectorMulKernelPfS_S_i(
	.param .u64 .ptr .align 1 _Z21MatrixVectorMulKernelPfS_S_i_param_0,
	.param .u64 .ptr .align 1 _Z21MatrixVectorMulKernelPfS_S_i_param_1,
	.param .u64 .ptr .align 1 _Z21MatrixVectorMulKernelPfS_S_i_param_2,
	.param .u32 _Z21MatrixVectorMulKernelPfS_S_i_param_3
)
{
	.reg .pred 	%p<11>;
	.reg .b32 	%r<37>;
	.reg .b32 	%f<112>;
	.reg .b64 	%rd<31>;

	ld.param.u64 	%rd10, [_Z21MatrixVectorMulKernelPfS_S_i_param_0];
	ld.param.u64 	%rd11, [_Z21MatrixVectorMulKernelPfS_S_i_param_1];
	ld.param.u64 	%rd12, [_Z21MatrixVectorMulKernelPfS_S_i_param_2];
	ld.param.u32 	%r23, [_Z21MatrixVectorMulKernelPfS_S_i_param_3];
	cvta.to.global.u64 	%rd1, %rd12;
	cvta.to.global.u64 	%rd2, %rd11;
	mov.u32 	%r24, %ctaid.x;
	mov.u32 	%r25, %ntid.x;
	mov.u32 	%r26, %tid.x;
	mad.lo.s32 	%r1, %r24, %r25, %r26;
	setp.ge.s32 	%p1, %r1, %r23;
	@%p1 bra 	$L__BB1_15;
	setp.lt.s32 	%p2, %r23, 1;
	mov.f32 	%f111, 0f00000000;
	@%p2 bra 	$L__BB1_14;
	mul.lo.s32 	%r2, %r23, %r1;
	and.b32  	%r3, %r23, 15;
	setp.lt.u32 	%p3, %r23, 16;
	mov.f32 	%f111, 0f00000000;
	mov.b32 	%r33, 0;
	@%p3 bra 	$L__BB1_5;
	and.b32  	%r33, %r23, 2147483632;
	neg.s32 	%r31, %r33;
	add.s64 	%rd3, %rd2, 32;
	add.s64 	%rd29, %rd1, 32;
	mov.f32 	%f111, 0f00000000;
	mov.u32 	%r30, %r2;
$L__BB1_4:
	.pragma "nounroll";
	mul.wide.s32 	%rd13, %r30, 4;
	add.s64 	%rd14, %rd3, %rd13;
	ld.global.f32 	%f18, [%rd14+-32];
	ld.global.f32 	%f19, [%rd29+-32];
	fma.rn.f32 	%f20, %f18, %f19, %f111;
	ld.global.f32 	%f21, [%rd14+-28];
	ld.global.f32 	%f22, [%rd29+-28];
	fma.rn.f32 	%f23, %f21, %f22, %f20;
	ld.global.f32 	%f24, [%rd14+-24];
	ld.global.f32 	%f25, [%rd29+-24];
	fma.rn.f32 	%f26, %f24, %f25, %f23;
	ld.global.f32 	%f27, [%rd14+-20];
	ld.global.f32 	%f28, [%rd29+-20];
	fma.rn.f32 	%f29, %f27, %f28, %f26;
	ld.global.f32 	%f30, [%rd14+-16];
	ld.global.f32 	%f31, [%rd29+-16];
	fma.rn.f32 	%f32, %f30, %f31, %f29;
	ld.global.f32 	%f33, [%rd14+-12];
	ld.global.f32 	%f34, [%rd29+-12];
	fma.rn.f32 	%f35, %f33, %f34, %f32;
	ld.global.f32 	%f36, [%rd14+-8];
	ld.global.f32 	%f37, [%rd29+-8];
	fma.rn.f32 	%f38, %f36, %f37, %f35;
	ld.global.f32 	%f39, [%rd14+-4];
	ld.global.f32 	%f40, [%rd29+-4];
	fma.rn.f32 	%f41, %f39, %f40, %f38;
	ld.global.f32 	%f42, [%rd14];
	ld.global.f32 	%f43, [%rd29];
	fma.rn.f32 	%f44, %f42, %f43, %f41;
	ld.global.f32 	%f45, [%rd14+4];
	ld.global.f32 	%f46, [%rd29+4];
	fma.rn.f32 	%f47, %f45, %f46, %f44;
	ld.global.f32 	%f48, [%rd14+8];
	ld.global.f32 	%f49, [%rd29+8];
	fma.rn.f32 	%f50, %f48, %f49, %f47;
	ld.global.f32 	%f51, [%rd14+12];
	ld.global.f32 	%f52, [%rd29+12];
	fma.rn.f32 	%f53, %f51, %f52, %f50;
	ld.global.f32 	%f54, [%rd14+16];
	ld.global.f32 	%f55, [%rd29+16];
	fma.rn.f32 	%f56, %f54, %f55, %f53;
	ld.global.f32 	%f57, [%rd14+20];
	ld.global.f32 	%f58, [%rd29+20];
	fma.rn.f32 	%f59, %f57, %f58, %f56;
	ld.global.f32 	%f60, [%rd14+24];
	ld.global.f32 	%f61, [%rd29+24];
	fma.rn.f32 	%f62, %f60, %f61, %f59;
	ld.global.f32 	%f63, [%rd14+28];
	ld.global.f32 	%f64, [%rd29+28];
	fma.rn.f32 	%f111, %f63, %f64, %f62;
	add.s32 	%r31, %r31, 16;
	add.s32 	%r30, %r30, 16;
	add.s64 	%rd29, %rd29, 64;
	setp.ne.s32 	%p4, %r31, 0;
	@%p4 bra 	$L__BB1_4;
$L__BB1_5:
	setp.eq.s32 	%p5, %r3, 0;
	@%p5 bra 	$L__BB1_14;
	and.b32  	%r11, %r23, 7;
	setp.lt.u32 	%p6, %r3, 8;
	@%p6 bra 	$L__BB1_8;
	add.s32 	%r28, %r33, %r2;
	mul.wide.s32 	%rd15, %r28, 4;
	add.s64 	%rd16, %rd2, %rd15;
	ld.global.f32 	%f66, [%rd16];
	mul.wide.u32 	%rd17, %r33, 4;
	add.s64 	%rd18, %rd1, %rd17;
	ld.global.f32 	%f67, [%rd18];
	fma.rn.f32 	%f68, %f66, %f67, %f111;
	ld.global.f32 	%f69, [%rd16+4];
	ld.global.f32 	%f70, [%rd18+4];
	fma.rn.f32 	%f71, %f69, %f70, %f68;
	ld.global.f32 	%f72, [%rd16+8];
	ld.global.f32 	%f73, [%rd18+8];
	fma.rn.f32 	%f74, %f72, %f73, %f71;
	ld.global.f32 	%f75, [%rd16+12];
	ld.global.f32 	%f76, [%rd18+12];
	fma.rn.f32 	%f77, %f75, %f76, %f74;
	ld.global.f32 	%f78, [%rd16+16];
	ld.global.f32 	%f79, [%rd18+16];
	fma.rn.f32 	%f80, %f78, %f79, %f77;
	ld.global.f32 	%f81, [%rd16+20];
	ld.global.f32 	%f82, [%rd18+20];
	fma.rn.f32 	%f83, %f81, %f82, %f80;
	ld.global.f32 	%f84, [%rd16+24];
	ld.global.f32 	%f85, [%rd18+24];
	fma.rn.f32 	%f86, %f84, %f85, %f83;
	ld.global.f32 	%f87, [%rd16+28];
	ld.global.f32 	%f88, [%rd18+28];
	fma.rn.f32 	%f111, %f87, %f88, %f86;
	add.s32 	%r33, %r33, 8;
$L__BB1_8:
	setp.eq.s32 	%p7, %r11, 0;
	@%p7 bra 	$L__BB1_14;
	and.b32  	%r14, %r23, 3;
	setp.lt.u32 	%p8, %r11, 4;
	@%p8 bra 	$L__BB1_11;
	add.s32 	%r29, %r33, %r2;
	mul.wide.s32 	%rd19, %r29, 4;
	add.s64 	%rd20, %rd2, %rd19;
	ld.global.f32 	%f90, [%rd20];
	mul.wide.u32 	%rd21, %r33, 4;
	add.s64 	%rd22, %rd1, %rd21;
	ld.global.f32 	%f91, [%rd22];
	fma.rn.f32 	%f92, %f90, %f91, %f111;
	ld.global.f32 	%f93, [%rd20+4];
	ld.global.f32 	%f94, [%rd22+4];
	fma.rn.f32 	%f95, %f93, %f94, %f92;
	ld.global.f32 	%f96, [%rd20+8];
	ld.global.f32 	%f97, [%rd22+8];
	fma.rn.f32 	%f98, %f96, %f97, %f95;
	ld.global.f32 	%f99, [%rd20+12];
	ld.global.f32 	%f100, [%rd22+12];
	fma.rn.f32 	%f111, %f99, %f100, %f98;
	add.s32 	%r33, %r33, 4;
$L__BB1_11:
	setp.eq.s32 	%p9, %r14, 0;
	@%p9 bra 	$L__BB1_14;
	mul.wide.u32 	%rd23, %r33, 4;
	add.s64 	%rd30, %rd1, %rd23;
	add.s32 	%r36, %r33, %r2;
	neg.s32 	%r35, %r14;
$L__BB1_13:
	.pragma "nounroll";
	mul.wide.s32 	%rd24, %r36, 4;
	add.s64 	%rd25, %rd2, %rd24;
	ld.global.f32 	%f101, [%rd25];
	ld.global.f32 	%f102, [%rd30];
	fma.rn.f32 	%f111, %f101, %f102, %f111;
	add.s64 	%rd30, %rd30, 4;
	add.s32 	%r36, %r36, 1;
	add.s32 	%r35, %r35, 1;
	setp.ne.s32 	%p10, %r35, 0;
	@%p10 bra 	$L__BB1_13;
$L__BB1_14:
	cvta.to.global.u64 	%rd26, %rd10;
	mul.wide.s32 	%rd27, %r1, 4;
	add.s64 	%rd28, %rd26, %rd27;
	st.global.f32 	[%rd28], %f111;
$L__BB1_15:
	ret;

}


// ===== COMPILED SASS (sm_100) =====

	.target	sm_100

	.elftype	@"ET_EXEC"


//--------------------- .note.nv.tkinfo           --------------------------
	.section	.note.nv.tkinfo,"",@"SHT_NOTE"
	.sectionflags	@"SHF_NOTE_NV_TKINFO"
	.tkinfo
        /*0018*/ 	.word	0x00000002
        /*0030*/ 	.string	""
        /*0030*/ 	.string	"ptxas"
        /*0030*/ 	.string	"Cuda compilation tools, release 13.0, V13.0.88"
        /*0030*/ 	.string	"Build cuda_13.0.r13.0/compiler.36424714_0"
        /*0030*/ 	.string	"-arch sm_100 -m 64 "



//--------------------- .note.nv.cuinfo           --------------------------
	.section	.note.nv.cuinfo,"",@"SHT_NOTE"
	.sectionflags	@"SHF_NOTE_NV_CUINFO"
        /*0018*/ 	.short	0x0002
        /*001a*/ 	.short	0x0064
        /*001c*/ 	.short	0x0082
	.zero		2


//--------------------- .nv.info                  --------------------------
	.section	.nv.info,"",@"SHT_CUDA_INFO"
	.align	4


	//----- nvinfo : EIATTR_REGCOUNT
	.align		4
        /*0000*/ 	.byte	0x04, 0x2f
        /*0002*/ 	.short	(.L_1 - .L_0)
	.align		4
.L_0:
        /*0004*/ 	.word	index@(_Z15MatrixMulKernelPfS_S_iii)
        /*0008*/ 	.word	0x00000020


	//----- nvinfo : EIATTR_FRAME_SIZE
	.align		4
.L_1:
        /*000c*/ 	.byte	0x04, 0x11
        /*000e*/ 	.short	(.L_3 - .L_2)
	.align		4
.L_2:
        /*0010*/ 	.word	index@(_Z15MatrixMulKernelPfS_S_iii)
        /*0014*/ 	.word	0x00000000


	//----- nvinfo : EIATTR_REGCOUNT
	.align		4
.L_3:
        /*0018*/ 	.byte	0x04, 0x2f
        /*001a*/ 	.short	(.L_5 - .L_4)
	.align		4
.L_4:
        /*001c*/ 	.word	index@(_Z21MatrixVectorMulKernelPfS_S_i)
        /*0020*/ 	.word	0x0000001e


	//----- nvinfo : EIATTR_FRAME_SIZE
	.align		4
.L_5:
        /*0024*/ 	.byte	0x04, 0x11
        /*0026*/ 	.short	(.L_7 - .L_6)
	.align		4
.L_6:
        /*0028*/ 	.word	index@(_Z21MatrixVectorMulKernelPfS_S_i)
        /*002c*/ 	.word	0x00000000


	//----- nvinfo : EIATTR_MIN_STACK_SIZE
	.align		4
.L_7:
        /*0030*/ 	.byte	0x04, 0x12
        /*0032*/ 	.short	(.L_9 - .L_8)
	.align		4
.L_8:
        /*0034*/ 	.word	index@(_Z21MatrixVectorMulKernelPfS_S_i)
        /*0038*/ 	.word	0x00000000


	//----- nvinfo : EIATTR_MIN_STACK_SIZE
	.align		4
.L_9:
        /*003c*/ 	.byte	0x04, 0x12
        /*003e*/ 	.short	(.L_11 - .L_10)
	.align		4
.L_10:
        /*0040*/ 	.word	index@(_Z15MatrixMulKernelPfS_S_iii)
        /*0044*/ 	.word	0x00000000
.L_11:


//--------------------- .nv.compat                --------------------------
	.section	.nv.compat,"",@"SHT_CUDA_COMPAT_INFO"
	.align	4
        /*0000*/ 	.byte	0x02, 0x09, 0x00, 0x00, 0x02, 0x02, 0x01, 0x00, 0x02, 0x05, 0x05, 0x00, 0x03, 0x07, 0x01, 0x01
        /*0010*/ 	.byte	0x02, 0x03, 0x00, 0x00, 0x02, 0x06, 0x01, 0x00, 0x04, 0x0b, 0x08, 0x00, 0x09, 0x00, 0x00, 0x00
        /*0020*/ 	.byte	0x00, 0x00, 0x00, 0x00


//--------------------- .nv.info._Z21MatrixVectorMulKernelPfS_S_i --------------------------
	.section	.nv.info._Z21MatrixVectorMulKernelPfS_S_i,"",@"SHT_CUDA_INFO"
	.sectionflags	@""
	.align	4


	//----- nvinfo : EIATTR_CUDA_API_VERSION
	.align		4
        /*0000*/ 	.byte	0x04, 0x37
        /*0002*/ 	.short	(.L_13 - .L_12)
.L_12:
        /*0004*/ 	.word	0x00000082


	//----- nvinfo : EIATTR_KPARAM_INFO
	.align		4
.L_13:
        /*0008*/ 	.byte	0x04, 0x17
        /*000a*/ 	.short	(.L_15 - .L_14)
.L_14:
        /*000c*/ 	.word	0x00000000
        /*0010*/ 	.short	0x0003
        /*0012*/ 	.short	0x0018
        /*0014*/ 	.byte	0x00, 0xf0, 0x11, 0x00


	//----- nvinfo : EIATTR_KPARAM_INFO
	.align		4
.L_15:
        /*0018*/ 	.byte	0x04, 0x17
        /*001a*/ 	.short	(.L_17 - .L_16)
.L_16:
        /*001c*/ 	.word	0x00000000
        /*0020*/ 	.short	0x0002
        /*0022*/ 	.short	0x0010
        /*0024*/ 	.byte	0x00, 0xf5, 0x21, 0x00


	//----- nvinfo : EIATTR_KPARAM_INFO
	.align		4
.L_17:
        /*0028*/ 	.byte	0x04, 0x17
        /*002a*/ 	.short	(.L_19 - .L_18)
.L_18:
        /*002c*/ 	.word	0x00000000
        /*0030*/ 	.short	0x0001
        /*0032*/ 	.short	0x0008
        /*0034*/ 	.byte	0x00, 0xf5, 0x21, 0x00


	//----- nvinfo : EIATTR_KPARAM_INFO
	.align		4
.L_19:
        /*0038*/ 	.byte	0x04, 0x17
        /*003a*/ 	.short	(.L_21 - .L_20)
.L_20:
        /*003c*/ 	.word	0x00000000
        /*0040*/ 	.short	0x0000
        /*0042*/ 	.short	0x0000
        /*0044*/ 	.byte	0x00, 0xf5, 0x21, 0x00


	//----- nvinfo : EIATTR_SPARSE_MMA_MASK
	.align		4
.L_21:
        /*0048*/ 	.byte	0x03, 0x50
        /*004a*/ 	.short	0x0000


	//----- nvinfo : EIATTR_MAXREG_COUNT
	.align		4
        /*004c*/ 	.byte	0x03, 0x1b
        /*004e*/ 	.short	0x00ff


	//----- nvinfo : EIATTR_MERCURY_ISA_VERSION
	.align		4
        /*0050*/ 	.byte	0x03, 0x5f
        /*0052*/ 	.short	0x0101


	//----- nvinfo : EIATTR_VRC_CTA_INIT_COUNT
	.align		4
        /*0054*/ 	.byte	0x02, 0x4a
	.zero		1
	.zero		1


	//----- nvinfo : EIATTR_EXIT_INSTR_OFFSETS
	.align		4
        /*0058*/ 	.byte	0x04, 0x1c
        /*005a*/ 	.short	(.L_23 - .L_22)


	//   ....[0]....
.L_22:
        /*005c*/ 	.word	0x00000070


	//   ....[1]....
        /*0060*/ 	.word	0x00000a90


	//----- nvinfo : EIATTR_CBANK_PARAM_SIZE
	.align		4
.L_23:
        /*0064*/ 	.byte	0x03, 0x19
        /*0066*/ 	.short	0x001c


	//----- nvinfo : EIATTR_PARAM_CBANK
	.align		4
        /*0068*/ 	.byte	0x04, 0x0a
        /*006a*/ 	.short	(.L_25 - .L_24)
	.align		4
.L_24:
        /*006c*/ 	.word	index@(.nv.constant0._Z21MatrixVectorMulKernelPfS_S_i)
        /*0070*/ 	.short	0x0380
        /*0072*/ 	.short	0x001c


	//----- nvinfo : EIATTR_SW_WAR
	.align		4
.L_25:
        /*0074*/ 	.byte	0x04, 0x36
        /*0076*/ 	.short	(.L_27 - .L_26)
.L_26:
        /*0078*/ 	.word	0x00000008
.L_27:


//--------------------- .nv.info._Z15MatrixMulKernelPfS_S_iii --------------------------
	.section	.nv.info._Z15MatrixMulKernelPfS_S_iii,"",@"SHT_CUDA_INFO"
	.sectionflags	@""
	.align	4


	//----- nvinfo : EIATTR_CUDA_API_VERSION
	.align		4
        /*0000*/ 	.byte	0x04, 0x37
        /*0002*/ 	.short	(.L_29 - .L_28)
.L_28:
        /*0004*/ 	.word	0x00000082


	//----- nvinfo : EIATTR_KPARAM_INFO
	.align		4
.L_29:
        /*0008*/ 	.byte	0x04, 0x17
        /*000a*/ 	.short	(.L_31 - .L_30)
.L_30:
        /*000c*/ 	.word	0x00000000
        /*0010*/ 	.short	0x0005
        /*0012*/ 	.short	0x0020
        /*0014*/ 	.byte	0x00, 0xf0, 0x11, 0x00


	//----- nvinfo : EIATTR_KPARAM_INFO
	.align		4
.L_31:
        /*0018*/ 	.byte	0x04, 0x17
        /*001a*/ 	.short	(.L_33 - .L_32)
.L_32:
        /*001c*/ 	.word	0x00000000
        /*0020*/ 	.short	0x0004
        /*0022*/ 	.short	0x001c
        /*0024*/ 	.byte	0x00, 0xf0, 0x11, 0x00


	//----- nvinfo : EIATTR_KPARAM_INFO
	.align		4
.L_33:
        /*0028*/ 	.byte	0x04, 0x17
        /*002a*/ 	.short	(.L_35 - .L_34)
.L_34:
        /*002c*/ 	.word	0x00000000
        /*0030*/ 	.short	0x0003
        /*0032*/ 	.short	0x0018
        /*0034*/ 	.byte	0x00, 0xf0, 0x11, 0x00


	//----- nvinfo : EIATTR_KPARAM_INFO
	.align		4
.L_35:
        /*0038*/ 	.byte	0x04, 0x17
        /*003a*/ 	.short	(.L_37 - .L_36)
.L_36:
        /*003c*/ 	.word	0x00000000
        /*0040*/ 	.short	0x0002
        /*0042*/ 	.short	0x0010
        /*0044*/ 	.byte	0x00, 0xf5, 0x21, 0x00


	//----- nvinfo : EIATTR_KPARAM_INFO
	.align		4
.L_37:
        /*0048*/ 	.byte	0x04, 0x17
        /*004a*/ 	.short	(.L_39 - .L_38)
.L_38:
        /*004c*/ 	.word	0x00000000
        /*0050*/ 	.short	0x0001
        /*0052*/ 	.short	0x0008
        /*0054*/ 	.byte	0x00, 0xf5, 0x21, 0x00


	//----- nvinfo : EIATTR_KPARAM_INFO
	.align		4
.L_39:
        /*0058*/ 	.byte	0x04, 0x17
        /*005a*/ 	.short	(.L_41 - .L_40)
.L_40:
        /*005c*/ 	.word	0x00000000
        /*0060*/ 	.short	0x0000
        /*0062*/ 	.short	0x0000
        /*0064*/ 	.byte	0x00, 0xf5, 0x21, 0x00


	//----- nvinfo : EIATTR_SPARSE_MMA_MASK
	.align		4
.L_41:
        /*0068*/ 	.byte	0x03, 0x50
        /*006a*/ 	.short	0x0000


	//----- nvinfo : EIATTR_MAXREG_COUNT
	.align		4
        /*006c*/ 	.byte	0x03, 0x1b
        /*006e*/ 	.short	0x00ff


	//----- nvinfo : EIATTR_MERCURY_ISA_VERSION
	.align		4
        /*0070*/ 	.byte	0x03, 0x5f
        /*0072*/ 	.short	0x0101


	//----- nvinfo : EIATTR_VRC_CTA_INIT_COUNT
	.align		4
        /*0074*/ 	.byte	0x02, 0x4a
	.zero		1
	.zero		1


	//----- nvinfo : EIATTR_EXIT_INSTR_OFFSETS
	.align		4
        /*0078*/ 	.byte	0x04, 0x1c
        /*007a*/ 	.short	(.L_43 - .L_42)


	//   ....[0]....
.L_42:
        /*007c*/ 	.word	0x000000c0


	//   ....[1]....
        /*0080*/ 	.word	0x000008e0


	//----- nvinfo : EIATTR_CBANK_PARAM_SIZE
	.align		4
.L_43:
        /*0084*/ 	.byte	0x03, 0x19
        /*0086*/ 	.short	0x0024


	//----- nvinfo : EIATTR_PARAM_CBANK
	.align		4
        /*0088*/ 	.byte	0x04, 0x0a
        /*008a*/ 	.short	(.L_45 - .L_44)
	.align		4
.L_44:
        /*008c*/ 	.word	index@(.nv.constant0._Z15MatrixMulKernelPfS_S_iii)
        /*0090*/ 	.short	0x0380
        /*0092*/ 	.short	0x0024


	//----- nvinfo : EIATTR_SW_WAR
	.align		4
.L_45:
        /*0094*/ 	.byte	0x04, 0x36
        /*0096*/ 	.short	(.L_47 - .L_46)
.L_46:
        /*0098*/ 	.word	0x00000008
.L_47:


//--------------------- .nv.callgraph             --------------------------
	.section	.nv.callgraph,"",@"SHT_CUDA_CALLGRAPH"
	.align	4
	.sectionentsize	8
	.align		4
        /*0000*/ 	.word	0x00000000
	.align		4
        /*0004*/ 	.word	0xffffffff
	.align		4
        /*0008*/ 	.word	0x00000000
	.align		4
        /*000c*/ 	.word	0xfffffffe
	.align		4
        /*0010*/ 	.word	0x00000000
	.align		4
        /*0014*/ 	.word	0xfffffffd
	.align		4
        /*0018*/ 	.word	0x00000000
	.align		4
        /*001c*/ 	.word	0xfffffffc


//--------------------- .text._Z21MatrixVectorMulKernelPfS_S_i --------------------------
	.section	.text._Z21MatrixVectorMulKernelPfS_S_i,"ax",@progbits
	.align	128
        .global         _Z21MatrixVectorMulKernelPfS_S_i
        .type           _Z21MatrixVectorMulKernelPfS_S_i,@function
        .size           _Z21MatrixVectorMulKernelPfS_S_i,(.L_x_12 - _Z21MatrixVectorMulKernelPfS_S_i)
        .other          _Z21MatrixVectorMulKernelPfS_S_i,@"STO_CUDA_ENTRY STV_DEFAULT"
_Z21MatrixVectorMulKernelPfS_S_i:
.text._Z21MatrixVectorMulKernelPfS_S_i:
[----:B------:R-:W-:Y:S01]  /*0000*/  LDC R1, c[0x0][0x37c] ;  /* 0x0000df00ff017b82 */ /* 0x000fe20000000800 */
[----:B------:R-:W0:Y:S07]  /*0010*/  S2R R3, SR_TID.X ;  /* 0x0000000000037919 */ /* 0x000e2e0000002100 */
[----:B------:R-:W0:Y:S01]  /*0020*/  S2UR UR4, SR_CTAID.X ;  /* 0x00000000000479c3 */ /* 0x000e220000002500 */
[----:B------:R-:W1:Y:S07]  /*0030*/  LDCU UR11, c[0x0][0x398] ;  /* 0x00007300ff0b77ac */ /* 0x000e6e0008000800 */
[----:B------:R-:W0:Y:S02]  /*0040*/  LDC R0, c[0x0][0x360] ;  /* 0x0000d800ff007b82 */ /* 0x000e240000000800 */
[----:B0-----:R-:W-:-:S05]  /*0050*/  IMAD R0, R0, UR4, R3 ;  /* 0x0000000400007c24 */ /* 0x001fca000f8e0203 */
[----:B-1----:R-:W-:-:S13]  /*0060*/  ISETP.GE.AND P0, PT, R0, UR11, PT ;  /* 0x0000000b00007c0c */ /* 0x002fda000bf06270 */
[----:B------:R-:W-:Y:S05]  /*0070*/  @P0 EXIT ;  /* 0x000000000000094d */ /* 0x000fea0003800000 */
[----:B------:R-:W-:Y:S01]  /*0080*/  UISETP.GE.AND UP0, UPT, UR11, 0x1, UPT ;  /* 0x000000010b00788c */ /* 0x000fe2000bf06270 */
[----:B------:R-:W-:Y:S01]  /*0090*/  HFMA2 R15, -RZ, RZ, 0, 0 ;  /* 0x00000000ff0f7431 */ /* 0x000fe200000001ff */
[----:B------:R-:W0:Y:S07]  /*00a0*/  LDCU.64 UR12, c[0x0][0x358] ;  /* 0x00006b00ff0c77ac */ /* 0x000e2e0008000a00 */
[----:B------:R-:W-:Y:S05]  /*00b0*/  BRA.U !UP0, `(.L_x_0) ;  /* 0x0000000908687547 */ /* 0x000fea000b800000 */
[----:B------:R-:W-:Y:S02]  /*00c0*/  UISETP.GE.U32.AND UP1, UPT, UR11, 0x10, UPT ;  /* 0x000000100b00788c */ /* 0x000fe4000bf26070 */
[----:B------:R-:W-:Y:S01]  /*00d0*/  IMAD R7, R0, UR11, RZ ;  /* 0x0000000b00077c24 */ /* 0x000fe2000f8e02ff */
[----:B------:R-:W-:Y:S01]  /*00e0*/  ULOP3.LUT UR8, UR11, 0xf, URZ, 0xc0, !UPT ;  /* 0x0000000f0b087892 */ /* 0x000fe2000f8ec0ff */
[----:B------:R-:W-:Y:S02]  /*00f0*/  MOV R15, RZ ;  /* 0x000000ff000f7202 */ /* 0x000fe40000000f00 */
[----:B------:R-:W-:Y:S01]  /*0100*/  MOV R8, RZ ;  /* 0x000000ff00087202 */ /* 0x000fe20000000f00 */
[----:B------:R-:W-:Y:S02]  /*0110*/  UISETP.NE.AND UP0, UPT, UR8, URZ, UPT ;  /* 0x000000ff0800728c */ /* 0x000fe4000bf05270 */
[----:B------:R-:W-:Y:S09]  /*0120*/  BRA.U !UP1, `(.L_x_1) ;  /* 0x0000000509187547 */ /* 0x000ff2000b800000 */
[----:B------:R-:W1:Y:S01]  /*0130*/  LDCU.64 UR4, c[0x0][0x390] ;  /* 0x00007200ff0477ac */ /* 0x000e620008000a00 */
[----:B------:R-:W-:Y:S02]  /*0140*/  MOV R15, RZ ;  /* 0x000000ff000f7202 */ /* 0x000fe40000000f00 */
[----:B------:R-:W-:Y:S01]  /*0150*/  MOV R6, R7 ;  /* 0x0000000700067202 */ /* 0x000fe20000000f00 */
[----:B------:R-:W2:Y:S01]  /*0160*/  LDCU.64 UR6, c[0x0][0x388] ;  /* 0x00007100ff0677ac */ /* 0x000ea20008000a00 */
[----:B------:R-:W-:-:S04]  /*0170*/  ULOP3.LUT UR9, UR11, 0x7ffffff0, URZ, 0xc0, !UPT ;  /* 0x7ffffff00b097892 */ /* 0x000fc8000f8ec0ff */
[----:B------:R-:W-:Y:S02]  /*0180*/  UIADD3 UR10, UPT, UPT, -UR9, URZ, URZ ;  /* 0x000000ff090a7290 */ /* 0x000fe4000fffe1ff */
[----:B------:R-:W-:Y:S01]  /*0190*/  MOV R8, UR9 ;  /* 0x0000000900087c02 */ /* 0x000fe20008000f00 */
[----:B-1----:R-:W-:-:S04]  /*01a0*/  UIADD3 UR4, UP2, UPT, UR4, 0x20, URZ ;  /* 0x0000002004047890 */ /* 0x002fc8000ff5e0ff */
[----:B------:R-:W-:Y:S02]  /*01b0*/  UIADD3.X UR5, UPT, UPT, URZ, UR5, URZ, UP2, !UPT ;  /* 0x00000005ff057290 */ /* 0x000fe400097fe4ff */
[----:B--2---:R-:W-:Y:S01]  /*01c0*/  UIADD3 UR6, UP1, UPT, UR6, 0x20, URZ ;  /* 0x0000002006067890 */ /* 0x004fe2000ff3e0ff */
[----:B------:R-:W-:-:S03]  /*01d0*/  MOV R2, UR4 ;  /* 0x0000000400027c02 */ /* 0x000fc60008000f00 */
[----:B------:R-:W-:Y:S01]  /*01e0*/  MOV R3, UR5 ;  /* 0x0000000500037c02 */ /* 0x000fe20008000f00 */
[----:B------:R-:W-:-:S12]  /*01f0*/  UIADD3.X UR7, UPT, UPT, URZ, UR7, URZ, UP1, !UPT ;  /* 0x00000007ff077290 */ /* 0x000fd80008ffe4ff */
.L_x_2:
[----:B------:R-:W-:Y:S01]  /*0200*/  MOV R4, UR6 ;  /* 0x0000000600047c02 */ /* 0x000fe20008000f00 */
[----:B0-----:R-:W2:Y:S01]  /*0210*/  LDG.E R17, desc[UR12][R2.64+-0x20] ;  /* 0xffffe00c02117981 */ /* 0x001ea2000c1e1900 */
[----:B------:R-:W-:-:S03]  /*0220*/  MOV R5, UR7 ;  /* 0x0000000700057c02 */ /* 0x000fc60008000f00 */
[----:B------:R-:W3:Y:S01]  /*0230*/  LDG.E R25, desc[UR12][R2.64+-0x1c] ;  /* 0xffffe40c02197981 */ /* 0x000ee2000c1e1900 */
[----:B------:R-:W-:-:S03]  /*0240*/  IMAD.WIDE R4, R6, 0x4, R4 ;  /* 0x0000000406047825 */ /* 0x000fc600078e0204 */
[----:B------:R-:W4:Y:S04]  /*0250*/  LDG.E R19, desc[UR12][R2.64+-0x18] ;  /* 0xffffe80c02137981 */ /* 0x000f28000c1e1900 */
[----:B------:R-:W2:Y:S04]  /*0260*/  LDG.E R16, desc[UR12][R4.64+-0x20] ;  /* 0xffffe00c04107981 */ /* 0x000ea8000c1e1900 */
[----:B------:R-:W3:Y:S04]  /*0270*/  LDG.E R18, desc[UR12][R4.64+-0x1c] ;  /* 0xffffe40c04127981 */ /* 0x000ee8000c1e1900 */
[----:B------:R-:W4:Y:S04]  /*0280*/  LDG.E R20, desc[UR12][R4.64+-0x18] ;  /* 0xffffe80c04147981 */ /* 0x000f28000c1e1900 */
[----:B------:R-:W5:Y:S04]  /*0290*/  LDG.E R22, desc[UR12][R2.64+-0x14] ;  /* 0xffffec0c02167981 */ /* 0x000f68000c1e1900 */
        /* <DEDUP_REMOVED lines=8> */
[----:B------:R-:W5:Y:S01]  /*0320*/  LDG.E R14, desc[UR12][R4.64+-0x4] ;  /* 0xfffffc0c040e7981 */ /* 0x000f62000c1e1900 */
[----:B--2---:R-:W-:-:S03]  /*0330*/  FFMA R17, R16, R17, R15 ;  /* 0x0000001110117223 */ /* 0x004fc6000000000f */
[----:B------:R-:W2:Y:S04]  /*0340*/  LDG.E R15, desc[UR12][R2.64] ;  /* 0x0000000c020f7981 */ /* 0x000ea8000c1e1900 */
[----:B------:R-:W2:Y:S01]  /*0350*/  LDG.E R16, desc[UR12][R4.64] ;  /* 0x0000000c04107981 */ /* 0x000ea2000c1e1900 */
[----:B---3--:R-:W-:-:S03]  /*0360*/  FFMA R25, R18, R25, R17 ;  /* 0x0000001912197223 */ /* 0x008fc60000000011 */
[----:B------:R-:W3:Y:S01]  /*0370*/  LDG.E R17, desc[UR12][R2.64+0x4] ;  /* 0x0000040c02117981 */ /* 0x000ee2000c1e1900 */
[----:B----4-:R-:W-:-:S03]  /*0380*/  FFMA R26, R20, R19, R25 ;  /* 0x00000013141a7223 */ /* 0x010fc60000000019 */
[----:B------:R-:W3:Y:S04]  /*0390*/  LDG.E R18, desc[UR12][R4.64+0x4] ;  /* 0x0000040c04127981 */ /* 0x000ee8000c1e1900 */
[----:B------:R-:W4:Y:S01]  /*03a0*/  LDG.E R20, desc[UR12][R2.64+0x8] ;  /* 0x0000080c02147981 */ /* 0x000f22000c1e1900 */
[----:B-----5:R-:W-:-:S03]  /*03b0*/  FFMA R25, R21, R22, R26 ;  /* 0x0000001615197223 */ /* 0x020fc6000000001a */
[----:B------:R-:W4:Y:S04]  /*03c0*/  LDG.E R19, desc[UR12][R4.64+0x8] ;  /* 0x0000080c04137981 */ /* 0x000f28000c1e1900 */
[----:B------:R-:W5:Y:S01]  /*03d0*/  LDG.E R22, desc[UR12][R2.64+0xc] ;  /* 0x00000c0c02167981 */ /* 0x000f62000c1e1900 */
[----:B------:R-:W-:-:S03]  /*03e0*/  FFMA R25, R24, R23, R25 ;  /* 0x0000001718197223 */ /* 0x000fc60000000019 */
[----:B------:R-:W5:Y:S04]  /*03f0*/  LDG.E R21, desc[UR12][R4.64+0xc] ;  /* 0x00000c0c04157981 */ /* 0x000f68000c1e1900 */
[----:B------:R-:W5:Y:S01]  /*0400*/  LDG.E R24, desc[UR12][R2.64+0x10] ;  /* 0x0000100c02187981 */ /* 0x000f62000c1e1900 */
[----:B------:R-:W-:-:S03]  /*0410*/  FFMA R25, R10, R9, R25 ;  /* 0x000000090a197223 */ /* 0x000fc60000000019 */
[----:B------:R-:W5:Y:S04]  /*0420*/  LDG.E R23, desc[UR12][R4.64+0x10] ;  /* 0x0000100c04177981 */ /* 0x000f68000c1e1900 */
[----:B------:R-:W5:Y:S01]  /*0430*/  LDG.E R10, desc[UR12][R2.64+0x14] ;  /* 0x0000140c020a7981 */ /* 0x000f62000c1e1900 */
[----:B------:R-:W-:-:S03]  /*0440*/  FFMA R27, R12, R11, R25 ;  /* 0x0000000b0c1b7223 */ /* 0x000fc60000000019 */
[----:B------:R-:W5:Y:S04]  /*0450*/  LDG.E R9, desc[UR12][R4.64+0x14] ;  /* 0x0000140c04097981 */ /* 0x000f68000c1e1900 */
[----:B------:R-:W5:Y:S04]  /*0460*/  LDG.E R11, desc[UR12][R2.64+0x18] ;  /* 0x0000180c020b7981 */ /* 0x000f68000c1e1900 */
[----:B------:R-:W5:Y:S04]  /*0470*/  LDG.E R12, desc[UR12][R4.64+0x18] ;  /* 0x0000180c040c7981 */ /* 0x000f68000c1e1900 */
[----:B------:R-:W5:Y:S04]  /*0480*/  LDG.E R25, desc[UR12][R4.64+0x1c] ;  /* 0x00001c0c04197981 */ /* 0x000f68000c1e1900 */
[----:B------:R0:W5:Y:S01]  /*0490*/  LDG.E R26, desc[UR12][R2.64+0x1c] ;  /* 0x00001c0c021a7981 */ /* 0x000162000c1e1900 */
[----:B------:R-:W-:Y:S01]  /*04a0*/  FFMA R13, R14, R13, R27 ;  /* 0x0000000d0e0d7223 */ /* 0x000fe2000000001b */
[----:B------:R-:W-:-:S04]  /*04b0*/  UIADD3 UR10, UPT, UPT, UR10, 0x10, URZ ;  /* 0x000000100a0a7890 */ /* 0x000fc8000fffe0ff */
[----:B------:R-:W-:Y:S01]  /*04c0*/  UISETP.NE.AND UP1, UPT, UR10, URZ, UPT ;  /* 0x000000ff0a00728c */ /* 0x000fe2000bf25270 */
[----:B0-----:R-:W-:Y:S02]  /*04d0*/  IADD3 R2, P0, PT, R2, 0x40, RZ ;  /* 0x0000004002027810 */ /* 0x001fe40007f1e0ff */
[----:B------:R-:W-:Y:S02]  /*04e0*/  IADD3 R6, PT, PT, R6, 0x10, RZ ;  /* 0x0000001006067810 */ /* 0x000fe40007ffe0ff */
[----:B------:R-:W-:Y:S01]  /*04f0*/  IADD3.X R3, PT, PT, RZ, R3, RZ, P0, !PT ;  /* 0x00000003ff037210 */ /* 0x000fe200007fe4ff */
[----:B--2---:R-:W-:-:S04]  /*0500*/  FFMA R13, R16, R15, R13 ;  /* 0x0000000f100d7223 */ /* 0x004fc8000000000d */
[----:B---3--:R-:W-:-:S04]  /*0510*/  FFMA R18, R18, R17, R13 ;  /* 0x0000001112127223 */ /* 0x008fc8000000000d */
[----:B----4-:R-:W-:-:S04]  /*0520*/  FFMA R18, R19, R20, R18 ;  /* 0x0000001413127223 */ /* 0x010fc80000000012 */
[----:B-----5:R-:W-:-:S04]  /*0530*/  FFMA R18, R21, R22, R18 ;  /* 0x0000001615127223 */ /* 0x020fc80000000012 */
[----:B------:R-:W-:-:S04]  /*0540*/  FFMA R18, R23, R24, R18 ;  /* 0x0000001817127223 */ /* 0x000fc80000000012 */
[----:B------:R-:W-:-:S04]  /*0550*/  FFMA R9, R9, R10, R18 ;  /* 0x0000000a09097223 */ /* 0x000fc80000000012 */
[----:B------:R-:W-:-:S04]  /*0560*/  FFMA R12, R12, R11, R9 ;  /* 0x0000000b0c0c7223 */ /* 0x000fc80000000009 */
[----:B------:R-:W-:Y:S01]  /*0570*/  FFMA R15, R25, R26, R12 ;  /* 0x0000001a190f7223 */ /* 0x000fe2000000000c */
[----:B------:R-:W-:Y:S06]  /*0580*/  BRA.U UP1, `(.L_x_2) ;  /* 0xfffffffd011c7547 */ /* 0x000fec000b83ffff */
.L_x_1:
[----:B------:R-:W-:Y:S05]  /*0590*/  BRA.U !UP0, `(.L_x_0) ;  /* 0x0000000508307547 */ /* 0x000fea000b800000 */
[----:B------:R-:W-:Y:S02]  /*05a0*/  UISETP.GE.U32.AND UP0, UPT, UR8, 0x8, UPT ;  /* 0x000000080800788c */ /* 0x000fe4000bf06070 */
[----:B------:R-:W-:-:S04]  /*05b0*/  ULOP3.LUT UR5, UR11, 0x7, URZ, 0xc0, !UPT ;  /* 0x000000070b057892 */ /* 0x000fc8000f8ec0ff */
[----:B------:R-:W-:-:S03]  /*05c0*/  UISETP.NE.AND UP1, UPT, UR5, URZ, UPT ;  /* 0x000000ff0500728c */ /* 0x000fc6000bf25270 */
[----:B------:R-:W-:Y:S08]  /*05d0*/  BRA.U !UP0, `(.L_x_3) ;  /* 0x0000000108787547 */ /* 0x000ff0000b800000 */
[----:B------:R-:W1:Y:S01]  /*05e0*/  LDC.64 R2, c[0x0][0x388] ;  /* 0x0000e200ff027b82 */ /* 0x000e620000000a00 */
[----:B------:R-:W-:-:S07]  /*05f0*/  IADD3 R9, PT, PT, R7, R8, RZ ;  /* 0x0000000807097210 */ /* 0x000fce0007ffe0ff */
[----:B------:R-:W2:Y:S01]  /*0600*/  LDC.64 R4, c[0x0][0x390] ;  /* 0x0000e400ff047b82 */ /* 0x000ea20000000a00 */
[----:B-1----:R-:W-:-:S05]  /*0610*/  IMAD.WIDE R2, R9, 0x4, R2 ;  /* 0x0000000409027825 */ /* 0x002fca00078e0202 */
[----:B0-----:R-:W3:Y:S01]  /*0620*/  LDG.E R10, desc[UR12][R2.64] ;  /* 0x0000000c020a7981 */ /* 0x001ee2000c1e1900 */
[----:B--2---:R-:W-:-:S03]  /*0630*/  IMAD.WIDE.U32 R4, R8, 0x4, R4 ;  /* 0x0000000408047825 */ /* 0x004fc600078e0004 */
[----:B------:R-:W2:Y:S04]  /*0640*/  LDG.E R13, desc[UR12][R2.64+0x4] ;  /* 0x0000040c020d7981 */ /* 0x000ea8000c1e1900 */
[----:B------:R-:W3:Y:S04]  /*0650*/  LDG.E R11, desc[UR12][R4.64] ;  /* 0x0000000c040b7981 */ /* 0x000ee8000c1e1900 */
[----:B------:R-:W2:Y:S04]  /*0660*/  LDG.E R12, desc[UR12][R4.64+0x4] ;  /* 0x0000040c040c7981 */ /* 0x000ea8000c1e1900 */
[----:B------:R-:W4:Y:S04]  /*0670*/  LDG.E R17, desc[UR12][R2.64+0x8] ;  /* 0x0000080c02117981 */ /* 0x000f28000c1e1900 */
        /* <DEDUP_REMOVED lines=11> */
[----:B------:R-:W-:Y:S01]  /*0730*/  IADD3 R8, PT, PT, R8, 0x8, RZ ;  /* 0x0000000808087810 */ /* 0x000fe20007ffe0ff */
[----:B---3--:R-:W-:-:S04]  /*0740*/  FFMA R10, R10, R11, R15 ;  /* 0x0000000b0a0a7223 */ /* 0x008fc8000000000f */
[----:B--2---:R-:W-:-:S04]  /*0750*/  FFMA R10, R13, R12, R10 ;  /* 0x0000000c0d0a7223 */ /* 0x004fc8000000000a */
[----:B----4-:R-:W-:-:S04]  /*0760*/  FFMA R10, R17, R14, R10 ;  /* 0x0000000e110a7223 */ /* 0x010fc8000000000a */
[----:B-----5:R-:W-:-:S04]  /*0770*/  FFMA R10, R19, R16, R10 ;  /* 0x00000010130a7223 */ /* 0x020fc8000000000a */
[----:B------:R-:W-:-:S04]  /*0780*/  FFMA R10, R21, R18, R10 ;  /* 0x00000012150a7223 */ /* 0x000fc8000000000a */
[----:B------:R-:W-:-:S04]  /*0790*/  FFMA R23, R23, R20, R10 ;  /* 0x0000001417177223 */ /* 0x000fc8000000000a */
[----:B------:R-:W-:-:S04]  /*07a0*/  FFMA R6, R6, R9, R23 ;  /* 0x0000000906067223 */ /* 0x000fc80000000017 */
[----:B------:R-:W-:-:S07]  /*07b0*/  FFMA R15, R25, R22, R6 ;  /* 0x00000016190f7223 */ /* 0x000fce0000000006 */
.L_x_3:
        /* <DEDUP_REMOVED lines=17> */
[----:B------:R-:W5:Y:S01]  /*08d0*/  LDG.E R14, desc[UR12][R4.64+0xc] ;  /* 0x00000c0c040e7981 */ /* 0x000f62000c1e1900 */
[----:B------:R-:W-:Y:S01]  /*08e0*/  IADD3 R8, PT, PT, R8, 0x4, RZ ;  /* 0x0000000408087810 */ /* 0x000fe20007ffe0ff */
[----:B---3--:R-:W-:-:S04]  /*08f0*/  FFMA R6, R6, R9, R15 ;  /* 0x0000000906067223 */ /* 0x008fc8000000000f */
[----:B--2---:R-:W-:-:S04]  /*0900*/  FFMA R6, R11, R10, R6 ;  /* 0x0000000a0b067223 */ /* 0x004fc80000000006 */
[----:B----4-:R-:W-:-:S04]  /*0910*/  FFMA R6, R13, R12, R6 ;  /* 0x0000000c0d067223 */ /* 0x010fc80000000006 */
[----:B-----5:R-:W-:-:S07]  /*0920*/  FFMA R15, R17, R14, R6 ;  /* 0x0000000e110f7223 */ /* 0x020fce0000000006 */
.L_x_4:
[----:B------:R-:W-:Y:S05]  /*0930*/  BRA.U !UP1, `(.L_x_0) ;  /* 0x0000000109487547 */ /* 0x000fea000b800000 */
[----:B------:R-:W1:Y:S01]  /*0940*/  LDC.64 R2, c[0x0][0x390] ;  /* 0x0000e400ff027b82 */ /* 0x000e620000000a00 */
[----:B------:R-:W-:Y:S01]  /*0950*/  IADD3 R7, PT, PT, R7, R8, RZ ;  /* 0x0000000807077210 */ /* 0x000fe20007ffe0ff */
[----:B------:R-:W-:-:S06]  /*0960*/  UIADD3 UR4, UPT, UPT, -UR4, URZ, URZ ;  /* 0x000000ff04047290 */ /* 0x000fcc000fffe1ff */
[----:B------:R-:W2:Y:S01]  /*0970*/  LDC.64 R10, c[0x0][0x388] ;  /* 0x0000e200ff0a7b82 */ /* 0x000ea20000000a00 */
[----:B-1----:R-:W-:-:S03]  /*0980*/  IMAD.WIDE.U32 R2, R8, 0x4, R2 ;  /* 0x0000000408027825 */ /* 0x002fc600078e0002 */
[----:B------:R-:W-:Y:S02]  /*0990*/  MOV R6, R2 ;  /* 0x0000000200067202 */ /* 0x000fe40000000f00 */
[----:B------:R-:W-:-:S07]  /*09a0*/  MOV R5, R3 ;  /* 0x0000000300057202 */ /* 0x000fce0000000f00 */
.L_x_5:
[----:B--2---:R-:W-:Y:S01]  /*09b0*/  IMAD.WIDE R2, R7, 0x4, R10 ;  /* 0x0000000407027825 */ /* 0x004fe200078e020a */
[----:B------:R-:W-:-:S05]  /*09c0*/  MOV R4, R6 ;  /* 0x0000000600047202 */ /* 0x000fca0000000f00 */
[----:B0-----:R-:W2:Y:S04]  /*09d0*/  LDG.E R2, desc[UR12][R2.64] ;  /* 0x0000000c02027981 */ /* 0x001ea8000c1e1900 */
[----:B------:R0:W2:Y:S01]  /*09e0*/  LDG.E R4, desc[UR12][R4.64] ;  /* 0x0000000c04047981 */ /* 0x0000a2000c1e1900 */
[----:B------:R-:W-:Y:S01]  /*09f0*/  UIADD3 UR4, UPT, UPT, UR4, 0x1, URZ ;  /* 0x0000000104047890 */ /* 0x000fe2000fffe0ff */
[----:B------:R-:W-:Y:S02]  /*0a00*/  IADD3 R6, P0, PT, R6, 0x4, RZ ;  /* 0x0000000406067810 */ /* 0x000fe40007f1e0ff */
[----:B------:R-:W-:Y:S01]  /*0a10*/  IADD3 R7, PT, PT, R7, 0x1, RZ ;  /* 0x0000000107077810 */ /* 0x000fe20007ffe0ff */
[----:B------:R-:W-:Y:S01]  /*0a20*/  UISETP.NE.AND UP0, UPT, UR4, URZ, UPT ;  /* 0x000000ff0400728c */ /* 0x000fe2000bf05270 */
[----:B0-----:R-:W-:Y:S01]  /*0a30*/  IADD3.X R5, PT, PT, RZ, R5, RZ, P0, !PT ;  /* 0x00000005ff057210 */ /* 0x001fe200007fe4ff */
[----:B--2---:R-:W-:-:S07]  /*0a40*/  FFMA R15, R2, R4, R15 ;  /* 0x00000004020f7223 */ /* 0x004fce000000000f */
[----:B------:R-:W-:Y:S05]  /*0a50*/  BRA.U UP0, `(.L_x_5) ;  /* 0xfffffffd00d47547 */ /* 0x000fea000b83ffff */
.L_x_0:
[----:B------:R-:W1:Y:S02]  /*0a60*/  LDC.64 R2, c[0x0][0x380] ;  /* 0x0000e000ff027b82 */ /* 0x000e640000000a00 */
[----:B-1----:R-:W-:-:S05]  /*0a70*/  IMAD.WIDE R2, R0, 0x4, R2 ;  /* 0x0000000400027825 */ /* 0x002fca00078e0202 */
[----:B0-----:R-:W-:Y:S01]  /*0a80*/  STG.E desc[UR12][R2.64], R15 ;  /* 0x0000000f02007986 */ /* 0x001fe2000c10190c */
[----:B------:R-:W-:Y:S05]  /*0a90*/  EXIT ;  /* 0x000000000000794d */ /* 0x000fea0003800000 */
.L_x_6:
[----:B------:R-:W-:-:S00]  /*0aa0*/  BRA `(.L_x_6) ;  /* 0xfffffffc00fc7947 */ /* 0x000fc0000383ffff */
[----:B------:R-:W-:-:S00]  /*0ab0*/  NOP ;  /* 0x0000000000007918 */ /* 0x000fc00000000000 */
        /* <DEDUP_REMOVED lines=12> */
.L_x_12:


//--------------------- .text._Z15MatrixMulKernelPfS_S_iii --------------------------
	.section	.text._Z15MatrixMulKernelPfS_S_iii,"ax",@progbits
	.align	128
        .global         _Z15MatrixMulKernelPfS_S_iii
        .type           _Z15MatrixMulKernelPfS_S_iii,@function
        .size           _Z15MatrixMulKernelPfS_S_iii,(.L_x_13 - _Z15MatrixMulKernelPfS_S_iii)
        .other          _Z15MatrixMulKernelPfS_S_iii,@"STO_CUDA_ENTRY STV_DEFAULT"
_Z15MatrixMulKernelPfS_S_iii:
.text._Z15MatrixMulKernelPfS_S_iii:
[----:B------:R-:W-:Y:S01]  /*0000*/  LDC R1, c[0x0][0x37c] ;  /* 0x0000df00ff017b82 */ /* 0x000fe20000000800 */
[----:B------:R-:W0:Y:S07]  /*0010*/  S2R R7, SR_TID.Y ;  /* 0x0000000000077919 */ /* 0x000e2e0000002200 */
[----:B------:R-:W1:Y:S01]  /*0020*/  LDC R18, c[0x0][0x360] ;  /* 0x0000d800ff127b82 */ /* 0x000e620000000800 */
[----:B------:R-:W1:Y:S07]  /*0030*/  S2R R5, SR_TID.X ;  /* 0x0000000000057919 */ /* 0x000e6e0000002100 */
[----:B------:R-:W0:Y:S08]  /*0040*/  S2UR UR5, SR_CTAID.Y ;  /* 0x00000000000579c3 */ /* 0x000e300000002600 */
[----:B------:R-:W0:Y:S08]  /*0050*/  LDC R0, c[0x0][0x364] ;  /* 0x0000d900ff007b82 */ /* 0x000e300000000800 */
[----:B------:R-:W1:Y:S08]  /*0060*/  S2UR UR4, SR_CTAID.X ;  /* 0x00000000000479c3 */ /* 0x000e700000002500 */
[----:B------:R-:W2:Y:S01]  /*0070*/  LDC.64 R2, c[0x0][0x398] ;  /* 0x0000e600ff027b82 */ /* 0x000ea20000000a00 */
[----:B0-----:R-:W-:-:S02]  /*0080*/  IMAD R0, R0, UR5, R7 ;  /* 0x0000000500007c24 */ /* 0x001fc4000f8e0207 */
[----:B-1----:R-:W-:-:S03]  /*0090*/  IMAD R18, R18, UR4, R5 ;  /* 0x0000000412127c24 */ /* 0x002fc6000f8e0205 */
[----:B--2---:R-:W-:-:S04]  /*00a0*/  ISETP.GE.AND P0, PT, R0, R2, PT ;  /* 0x000000020000720c */ /* 0x004fc80003f06270 */
[----:B------:R-:W-:-:S13]  /*00b0*/  ISETP.GE.OR P0, PT, R18, R3, P0 ;  /* 0x000000031200720c */ /* 0x000fda0000706670 */
[----:B------:R-:W-:Y:S05]  /*00c0*/  @P0 EXIT ;  /* 0x000000000000094d */ /* 0x000fea0003800000 */
[----:B------:R-:W0:Y:S01]  /*00d0*/  LDC R19, c[0x0][0x3a0] ;  /* 0x0000e800ff137b82 */ /* 0x000e220000000800 */
[----:B------:R-:W1:Y:S01]  /*00e0*/  LDCU.64 UR4, c[0x0][0x358] ;  /* 0x00006b00ff0477ac */ /* 0x000e620008000a00 */
[----:B------:R-:W-:Y:S01]  /*00f0*/  HFMA2 R24, -RZ, RZ, 0, 0 ;  /* 0x00000000ff187431 */ /* 0x000fe200000001ff */
[----:B0-----:R-:W-:-:S13]  /*0100*/  ISETP.GE.AND P0, PT, R19, 0x1, PT ;  /* 0x000000011300780c */ /* 0x001fda0003f06270 */
[----:B-1----:R-:W-:Y:S05]  /*0110*/  @!P0 BRA `(.L_x_7) ;  /* 0x0000000400e08947 */ /* 0x002fea0003800000 */
[C---:B------:R-:W-:Y:S01]  /*0120*/  ISETP.GE.U32.AND P1, PT, R19.reuse, 0x8, PT ;  /* 0x000000081300780c */ /* 0x040fe20003f26070 */
[----:B------:R-:W-:Y:S01]  /*0130*/  IMAD R20, R0, R19, RZ ;  /* 0x0000001300147224 */ /* 0x000fe200078e02ff */
[----:B------:R-:W-:Y:S02]  /*0140*/  LOP3.LUT R27, R19, 0x7, RZ, 0xc0, !PT ;  /* 0x00000007131b7812 */ /* 0x000fe400078ec0ff */
[----:B------:R-:W-:Y:S02]  /*0150*/  MOV R24, RZ ;  /* 0x000000ff00187202 */ /* 0x000fe40000000f00 */
[----:B------:R-:W-:Y:S02]  /*0160*/  ISETP.NE.AND P0, PT, R27, RZ, PT ;  /* 0x000000ff1b00720c */ /* 0x000fe40003f05270 */
[----:B------:R-:W-:-:S05]  /*0170*/  MOV R21, RZ ;  /* 0x000000ff00157202 */ /* 0x000fca0000000f00 */
[----:B------:R-:W-:Y:S06]  /*0180*/  @!P1 BRA `(.L_x_8) ;  /* 0x0000000000c49947 */ /* 0x000fec0003800000 */
[----:B------:R-:W0:Y:S01]  /*0190*/  LDC.64 R4, c[0x0][0x388] ;  /* 0x0000e200ff047b82 */ /* 0x000e220000000a00 */
[----:B------:R-:W-:Y:S02]  /*01a0*/  LOP3.LUT R21, R19, 0x7ffffff8, RZ, 0xc0, !PT ;  /* 0x7ffffff813157812 */ /* 0x000fe400078ec0ff */
[----:B------:R-:W-:Y:S02]  /*01b0*/  MOV R24, RZ ;  /* 0x000000ff00187202 */ /* 0x000fe40000000f00 */
[----:B------:R-:W-:Y:S02]  /*01c0*/  MOV R2, R18 ;  /* 0x0000001200027202 */ /* 0x000fe40000000f00 */
[----:B------:R-:W-:Y:S01]  /*01d0*/  IADD3 R22, PT, PT, -R21, RZ, RZ ;  /* 0x000000ff15167210 */ /* 0x000fe20007ffe1ff */
[----:B0-----:R-:W-:-:S03]  /*01e0*/  IMAD.WIDE.U32 R4, R20, 0x4, R4 ;  /* 0x0000000414047825 */ /* 0x001fc600078e0004 */
[----:B------:R-:W-:-:S04]  /*01f0*/  IADD3 R6, P1, PT, R4, 0x10, RZ ;  /* 0x0000001004067810 */ /* 0x000fc80007f3e0ff */
[----:B------:R-:W-:-:S09]  /*0200*/  IADD3.X R7, PT, PT, RZ, R5, RZ, P1, !PT ;  /* 0x00000005ff077210 */ /* 0x000fd20000ffe4ff */
.L_x_9:
[----:B------:R-:W0:Y:S01]  /*0210*/  LDC.64 R16, c[0x0][0x390] ;  /* 0x0000e400ff107b82 */ /* 0x000e220000000a00 */
[----:B------:R-:W-:Y:S02]  /*0220*/  MOV R4, R6 ;  /* 0x0000000600047202 */ /* 0x000fe40000000f00 */
[----:B------:R-:W-:-:S05]  /*0230*/  MOV R5, R7 ;  /* 0x0000000700057202 */ /* 0x000fca0000000f00 */
[----:B------:R-:W2:Y:S04]  /*0240*/  LDG.E R25, desc[UR4][R4.64+-0x10] ;  /* 0xfffff00404197981 */ /* 0x000ea8000c1e1900 */
[----:B------:R-:W3:Y:S04]  /*0250*/  LDG.E R23, desc[UR4][R4.64+-0xc] ;  /* 0xfffff40404177981 */ /* 0x000ee8000c1e1900 */
[----:B------:R-:W4:Y:S04]  /*0260*/  LDG.E R29, desc[UR4][R4.64+-0x8] ;  /* 0xfffff804041d7981 */ /* 0x000f28000c1e1900 */
[----:B------:R-:W5:Y:S01]  /*0270*/  LDG.E R28, desc[UR4][R4.64+-0x4] ;  /* 0xfffffc04041c7981 */ /* 0x000f62000c1e1900 */
[----:B0-----:R-:W-:-:S05]  /*0280*/  IMAD.WIDE R16, R2, 0x4, R16 ;  /* 0x0000000402107825 */ /* 0x001fca00078e0210 */
[----:B------:R0:W2:Y:S01]  /*0290*/  LDG.E R26, desc[UR4][R16.64] ;  /* 0x00000004101a7981 */ /* 0x0000a2000c1e1900 */
[----:B------:R-:W-:-:S04]  /*02a0*/  IMAD.WIDE R14, R3, 0x4, R16 ;  /* 0x00000004030e7825 */ /* 0x000fc800078e0210 */
[C---:B------:R-:W-:Y:S02]  /*02b0*/  IMAD.WIDE R6, R3.reuse, 0x4, R14 ;  /* 0x0000000403067825 */ /* 0x040fe400078e020e */
[----:B------:R-:W3:Y:S02]  /*02c0*/  LDG.E R14, desc[UR4][R14.64] ;  /* 0x000000040e0e7981 */ /* 0x000ee4000c1e1900 */
[C---:B------:R-:W-:Y:S02]  /*02d0*/  IMAD.WIDE R10, R3.reuse, 0x4, R6 ;  /* 0x00000004030a7825 */ /* 0x040fe400078e0206 */
[----:B------:R-:W4:Y:S02]  /*02e0*/  LDG.E R6, desc[UR4][R6.64] ;  /* 0x0000000406067981 */ /* 0x000f24000c1e1900 */
[C---:B------:R-:W-:Y:S02]  /*02f0*/  IMAD.WIDE R8, R3.reuse, 0x4, R10 ;  /* 0x0000000403087825 */ /* 0x040fe400078e020a */
[----:B------:R-:W5:Y:S02]  /*0300*/  LDG.E R10, desc[UR4][R10.64] ;  /* 0x000000040a0a7981 */ /* 0x000f64000c1e1900 */
[----:B------:R-:W-:-:S02]  /*0310*/  IMAD.WIDE R12, R3, 0x4, R8 ;  /* 0x00000004030c7825 */ /* 0x000fc400078e0208 */
[----:B------:R-:W5:Y:S04]  /*0320*/  LDG.E R7, desc[UR4][R4.64] ;  /* 0x0000000404077981 */ /* 0x000f68000c1e1900 */
[----:B------:R-:W5:Y:S01]  /*0330*/  LDG.E R8, desc[UR4][R8.64] ;  /* 0x0000000408087981 */ /* 0x000f62000c1e1900 */
[----:B0-----:R-:W-:-:S03]  /*0340*/  IMAD.WIDE R16, R3, 0x4, R12 ;  /* 0x0000000403107825 */ /* 0x001fc600078e020c */
[----:B------:R-:W5:Y:S04]  /*0350*/  LDG.E R12, desc[UR4][R12.64] ;  /* 0x000000040c0c7981 */ /* 0x000f68000c1e1900 */
[----:B------:R-:W5:Y:S04]  /*0360*/  LDG.E R15, desc[UR4][R16.64] ;  /* 0x00000004100f7981 */ /* 0x000f68000c1e1900 */
[----:B------:R-:W5:Y:S04]  /*0370*/  LDG.E R9, desc[UR4][R4.64+0x4] ;  /* 0x0000040404097981 */ /* 0x000f68000c1e1900 */
[----:B------:R-:W5:Y:S01]  /*0380*/  LDG.E R11, desc[UR4][R4.64+0xc] ;  /* 0x00000c04040b7981 */ /* 0x000f62000c1e1900 */
[----:B--2---:R-:W-:Y:S01]  /*0390*/  FFMA R26, R25, R26, R24 ;  /* 0x0000001a191a7223 */ /* 0x004fe20000000018 */
[----:B------:R-:W-:-:S02]  /*03a0*/  IMAD.WIDE R24, R3, 0x4, R16 ;  /* 0x0000000403187825 */ /* 0x000fc400078e0210 */
[----:B------:R-:W2:Y:S04]  /*03b0*/  LDG.E R16, desc[UR4][R4.64+0x8] ;  /* 0x0000080404107981 */ /* 0x000ea8000c1e1900 */
[----:B------:R-:W2:Y:S01]  /*03c0*/  LDG.E R24, desc[UR4][R24.64] ;  /* 0x0000000418187981 */ /* 0x000ea2000c1e1900 */
[----:B---3--:R-:W-:Y:S01]  /*03d0*/  FFMA R14, R23, R14, R26 ;  /* 0x0000000e170e7223 */ /* 0x008fe2000000001a */
[----:B------:R-:W-:-:S03]  /*03e0*/  IADD3 R22, PT, PT, R22, 0x8, RZ ;  /* 0x0000000816167810 */ /* 0x000fc60007ffe0ff */
[----:B----4-:R-:W-:Y:S01]  /*03f0*/  FFMA R29, R29, R6, R14 ;  /* 0x000000061d1d7223 */ /* 0x010fe2000000000e */
[----:B------:R-:W-:-:S03]  /*0400*/  ISETP.NE.AND P1, PT, R22, RZ, PT ;  /* 0x000000ff1600720c */ /* 0x000fc60003f25270 */
[----:B-----5:R-:W-:Y:S01]  /*0410*/  FFMA R10, R28, R10, R29 ;  /* 0x0000000a1c0a7223 */ /* 0x020fe2000000001d */
[----:B------:R-:W-:-:S03]  /*0420*/  IADD3 R6, P2, PT, R4, 0x20, RZ ;  /* 0x0000002004067810 */ /* 0x000fc60007f5e0ff */
[----:B------:R-:W-:Y:S01]  /*0430*/  FFMA R8, R7, R8, R10 ;  /* 0x0000000807087223 */ /* 0x000fe2000000000a */
[----:B------:R-:W-:Y:S02]  /*0440*/  IADD3.X R7, PT, PT, RZ, R5, RZ, P2, !PT ;  /* 0x00000005ff077210 */ /* 0x000fe400017fe4ff */
[----:B------:R-:W-:Y:S01]  /*0450*/  LEA R2, R3, R2, 0x3 ;  /* 0x0000000203027211 */ /* 0x000fe200078e18ff */
[----:B------:R-:W-:-:S04]  /*0460*/  FFMA R9, R9, R12, R8 ;  /* 0x0000000c09097223 */ /* 0x000fc80000000008 */
[----:B--2---:R-:W-:-:S04]  /*0470*/  FFMA R16, R16, R15, R9 ;  /* 0x0000000f10107223 */ /* 0x004fc80000000009 */
[----:B------:R-:W-:Y:S01]  /*0480*/  FFMA R24, R11, R24, R16 ;  /* 0x000000180b187223 */ /* 0x000fe20000000010 */
[----:B------:R-:W-:Y:S06]  /*0490*/  @P1 BRA `(.L_x_9) ;  /* 0xfffffffc005c1947 */ /* 0x000fec000383ffff */
.L_x_8:
[----:B------:R-:W-:Y:S05]  /*04a0*/  @!P0 BRA `(.L_x_7) ;  /* 0x0000000000fc8947 */ /* 0x000fea0003800000 */
[----:B------:R-:W-:Y:S02]  /*04b0*/  ISETP.GE.U32.AND P1, PT, R27, 0x4, PT ;  /* 0x000000041b00780c */ /* 0x000fe40003f26070 */
[----:B------:R-:W-:-:S04]  /*04c0*/  LOP3.LUT R2, R19, 0x3, RZ, 0xc0, !PT ;  /* 0x0000000313027812 */ /* 0x000fc800078ec0ff */
[----:B------:R-:W-:-:S07]  /*04d0*/  ISETP.NE.AND P0, PT, R2, RZ, PT ;  /* 0x000000ff0200720c */ /* 0x000fce0003f05270 */
[----:B------:R-:W-:Y:S06]  /*04e0*/  @!P1 BRA `(.L_x_10) ;  /* 0x00000000006c9947 */ /* 0x000fec0003800000 */
[----:B------:R-:W0:Y:S01]  /*04f0*/  LDC.64 R6, c[0x0][0x390] ;  /* 0x0000e400ff067b82 */ /* 0x000e220000000a00 */
[----:B------:R-:W1:Y:S01]  /*0500*/  LDCU.64 UR6, c[0x0][0x388] ;  /* 0x00007100ff0677ac */ /* 0x000e620008000a00 */
[----:B------:R-:W-:Y:S01]  /*0510*/  IMAD R9, R21, R3, R18 ;  /* 0x0000000315097224 */ /* 0x000fe200078e0212 */
[CC--:B------:R-:W-:Y:S02]  /*0520*/  IADD3 R5, PT, PT, R20.reuse, R21.reuse, RZ ;  /* 0x0000001514057210 */ /* 0x0c0fe40007ffe0ff */
[----:B------:R-:W-:-:S03]  /*0530*/  IADD3 R10, P1, PT, R20, R21, RZ ;  /* 0x00000015140a7210 */ /* 0x000fc60007f3e0ff */
[----:B------:R-:W2:Y:S01]  /*0540*/  LDC.64 R14, c[0x0][0x388] ;  /* 0x0000e200ff0e7b82 */ /* 0x000ea20000000a00 */
[----:B0-----:R-:W-:-:S04]  /*0550*/  IMAD.WIDE R6, R9, 0x4, R6 ;  /* 0x0000000409067825 */ /* 0x001fc800078e0206 */
[----:B------:R-:W-:Y:S02]  /*0560*/  IMAD.WIDE R8, R3, 0x4, R6 ;  /* 0x0000000403087825 */ /* 0x000fe400078e0206 */
[----:B------:R-:W3:Y:S02]  /*0570*/  LDG.E R6, desc[UR4][R6.64] ;  /* 0x0000000406067981 */ /* 0x000ee4000c1e1900 */
[----:B--2---:R-:W-:Y:S01]  /*0580*/  IMAD.WIDE.U32 R14, R5, 0x4, R14 ;  /* 0x00000004050e7825 */ /* 0x004fe200078e000e */
[----:B------:R-:W-:Y:S02]  /*0590*/  IADD3.X R5, PT, PT, RZ, RZ, RZ, P1, !PT ;  /* 0x000000ffff057210 */ /* 0x000fe40000ffe4ff */
[----:B-1----:R-:W-:-:S03]  /*05a0*/  LEA R4, P1, R10, UR6, 0x2 ;  /* 0x000000060a047c11 */ /* 0x002fc6000f8210ff */
[----:B------:R-:W3:Y:S01]  /*05b0*/  LDG.E R15, desc[UR4][R14.64] ;  /* 0x000000040e0f7981 */ /* 0x000ee2000c1e1900 */
[----:B------:R-:W-:Y:S01]  /*05c0*/  LEA.HI.X R5, R10, UR7, R5, 0x2, P1 ;  /* 0x000000070a057c11 */ /* 0x000fe200088f1405 */
[C---:B------:R-:W-:Y:S02]  /*05d0*/  IMAD.WIDE R10, R3.reuse, 0x4, R8 ;  /* 0x00000004030a7825 */ /* 0x040fe400078e0208 */
[----:B------:R-:W2:Y:S04]  /*05e0*/  LDG.E R8, desc[UR4][R8.64] ;  /* 0x0000000408087981 */ /* 0x000ea8000c1e1900 */
[----:B------:R-:W2:Y:S01]  /*05f0*/  LDG.E R17, desc[UR4][R4.64+0x4] ;  /* 0x0000040404117981 */ /* 0x000ea2000c1e1900 */
[----:B------:R-:W-:-:S03]  /*0600*/  IMAD.WIDE R12, R3, 0x4, R10 ;  /* 0x00000004030c7825 */ /* 0x000fc600078e020a */
        /* <DEDUP_REMOVED lines=9> */
.L_x_10:
[----:B------:R-:W-:Y:S05]  /*06a0*/  @!P0 BRA `(.L_x_7) ;  /* 0x00000000007c8947 */ /* 0x000fea0003800000 */
[----:B------:R-:W-:Y:S02]  /*06b0*/  ISETP.NE.AND P1, PT, R2, 0x1, PT ;  /* 0x000000010200780c */ /* 0x000fe40003f25270 */
[----:B------:R-:W-:-:S04]  /*06c0*/  LOP3.LUT R19, R19, 0x1, RZ, 0xc0, !PT ;  /* 0x0000000113137812 */ /* 0x000fc800078ec0ff */
[----:B------:R-:W-:-:S07]  /*06d0*/  ISETP.NE.U32.AND P0, PT, R19, 0x1, PT ;  /* 0x000000011300780c */ /* 0x000fce0003f05070 */
[----:B------:R-:W0:Y:S01]  /*06e0*/  @P1 LDC.64 R12, c[0x0][0x388] ;  /* 0x0000e200ff0c1b82 */ /* 0x000e220000000a00 */
[CC--:B------:R-:W-:Y:S02]  /*06f0*/  @P1 IADD3 R15, PT, PT, R20.reuse, R21.reuse, RZ ;  /* 0x00000015140f1210 */ /* 0x0c0fe40007ffe0ff */
[----:B------:R-:W-:-:S04]  /*0700*/  @P1 IADD3 R2, P2, PT, R20, R21, RZ ;  /* 0x0000001514021210 */ /* 0x000fc80007f5e0ff */
[----:B------:R-:W-:Y:S01]  /*0710*/  @P1 IADD3.X R14, PT, PT, RZ, RZ, RZ, P2, !PT ;  /* 0x000000ffff0e1210 */ /* 0x000fe200017fe4ff */
[----:B------:R-:W1:Y:S08]  /*0720*/  @P1 LDC.64 R10, c[0x0][0x390] ;  /* 0x0000e400ff0a1b82 */ /* 0x000e700000000a00 */
[----:B------:R-:W2:Y:S08]  /*0730*/  @P1 LDC.64 R8, c[0x0][0x388] ;  /* 0x0000e200ff081b82 */ /* 0x000eb00000000a00 */
[----:B------:R-:W3:Y:S01]  /*0740*/  @!P0 LDC.64 R6, c[0x0][0x388] ;  /* 0x0000e200ff068b82 */ /* 0x000ee20000000a00 */
[----:B0-----:R-:W-:-:S04]  /*0750*/  @P1 IMAD.WIDE.U32 R12, R15, 0x4, R12 ;  /* 0x000000040f0c1825 */ /* 0x001fc800078e000c */
[C---:B------:R-:W-:Y:S01]  /*0760*/  @P1 IMAD R15, R21.reuse, R3, R18 ;  /* 0x00000003150f1224 */ /* 0x040fe200078e0212 */
[----:B------:R-:W-:Y:S01]  /*0770*/  @P1 IADD3 R21, PT, PT, R21, 0x2, RZ ;  /* 0x0000000215151810 */ /* 0x000fe20007ffe0ff */
[----:B------:R-:W4:Y:S01]  /*0780*/  @P1 LDG.E R13, desc[UR4][R12.64] ;  /* 0x000000040c0d1981 */ /* 0x000f22000c1e1900 */
[----:B------:R-:W0:Y:S01]  /*0790*/  @!P0 LDC.64 R4, c[0x0][0x390] ;  /* 0x0000e400ff048b82 */ /* 0x000e220000000a00 */
[----:B-1----:R-:W-:Y:S01]  /*07a0*/  @P1 IMAD.WIDE R10, R15, 0x4, R10 ;  /* 0x000000040f0a1825 */ /* 0x002fe200078e020a */
[----:B------:R-:W-:Y:S02]  /*07b0*/  @!P0 IADD3 R17, PT, PT, R20, R21, RZ ;  /* 0x0000001514118210 */ /* 0x000fe40007ffe0ff */
[----:B--2---:R-:W-:Y:S01]  /*07c0*/  @P1 LEA R8, P2, R2, R8, 0x2 ;  /* 0x0000000802081211 */ /* 0x004fe200078410ff */
[----:B------:R-:W-:-:S03]  /*07d0*/  @!P0 IMAD R21, R21, R3, R18 ;  /* 0x0000000315158224 */ /* 0x000fc600078e0212 */
[----:B------:R-:W-:Y:S01]  /*07e0*/  @P1 LEA.HI.X R9, R2, R9, R14, 0x2, P2 ;  /* 0x0000000902091211 */ /* 0x000fe200010f140e */
[----:B------:R-:W-:Y:S01]  /*07f0*/  @P1 IMAD.WIDE R14, R3, 0x4, R10 ;  /* 0x00000004030e1825 */ /* 0x000fe200078e020a */
[----:B------:R-:W4:Y:S03]  /*0800*/  @P1 LDG.E R2, desc[UR4][R10.64] ;  /* 0x000000040a021981 */ /* 0x000f26000c1e1900 */
[----:B---3--:R-:W-:Y:S01]  /*0810*/  @!P0 IMAD.WIDE.U32 R6, R17, 0x4, R6 ;  /* 0x0000000411068825 */ /* 0x008fe200078e0006 */
[----:B------:R-:W2:Y:S04]  /*0820*/  @P1 LDG.E R9, desc[UR4][R8.64+0x4] ;  /* 0x0000040408091981 */ /* 0x000ea8000c1e1900 */
[----:B------:R-:W2:Y:S01]  /*0830*/  @P1 LDG.E R14, desc[UR4][R14.64] ;  /* 0x000000040e0e1981 */ /* 0x000ea2000c1e1900 */
[----:B0-----:R-:W-:-:S03]  /*0840*/  @!P0 IMAD.WIDE R4, R21, 0x4, R4 ;  /* 0x0000000415048825 */ /* 0x001fc600078e0204 */
[----:B------:R-:W3:Y:S04]  /*0850*/  @!P0 LDG.E R7, desc[UR4][R6.64] ;  /* 0x0000000406078981 */ /* 0x000ee8000c1e1900 */
[----:B------:R-:W3:Y:S01]  /*0860*/  @!P0 LDG.E R4, desc[UR4][R4.64] ;  /* 0x0000000404048981 */ /* 0x000ee2000c1e1900 */
[----:B----4-:R-:W-:-:S04]  /*0870*/  @P1 FFMA R2, R13, R2, R24 ;  /* 0x000000020d021223 */ /* 0x010fc80000000018 */
[----:B--2---:R-:W-:-:S04]  /*0880*/  @P1 FFMA R24, R9, R14, R2 ;  /* 0x0000000e09181223 */ /* 0x004fc80000000002 */
[----:B---3--:R-:W-:-:S07]  /*0890*/  @!P0 FFMA R24, R7, R4, R24 ;  /* 0x0000000407188223 */ /* 0x008fce0000000018 */
.L_x_7:
[----:B------:R-:W0:Y:S01]  /*08a0*/  LDC.64 R4, c[0x0][0x380] ;  /* 0x0000e000ff047b82 */ /* 0x000e220000000a00 */
[----:B------:R-:W-:-:S04]  /*08b0*/  IMAD R3, R0, R3, R18 ;  /* 0x0000000300037224 */ /* 0x000fc800078e0212 */
[----:B0-----:R-:W-:-:S05]  /*08c0*/  IMAD.WIDE R2, R3, 0x4, R4 ;  /* 0x0000000403027825 */ /* 0x001fca00078e0204 */
[----:B------:R-:W-:Y:S01]  /*08d0*/  STG.E desc[UR4][R2.64], R24 ;  /* 0x0000001802007986 */ /* 0x000fe2000c101904 */
[----:B------:R-:W-:Y:S05]  /*08e0*/  EXIT ;  /* 0x000000000000794d */ /* 0x000fea0003800000 */
.L_x_11:
        /* <DEDUP_REMOVED lines=9> */
.L_x_13:


//--------------------- .nv.shared.reserved.0     --------------------------
	.section	.nv.shared.reserved.0,"aw",@nobits
	.weak		__nv_reservedSMEM_offset_0_alias
	.size		__nv_reservedSMEM_offset_0_alias, 0, 64
	.other		__nv_reservedSMEM_offset_0_alias,@"STO_CUDA_RESERVED_SHARED STV_DEFAULT"
__nv_reservedSMEM_offset_0_alias:
	.zero		0
	.zero		64


//--------------------- .nv.constant0._Z21MatrixVectorMulKernelPfS_S_i --------------------------
	.section	.nv.constant0._Z21MatrixVectorMulKernelPfS_S_i,"a",@progbits
	.sectionflags	@""
	.align	4
.nv.constant0._Z21MatrixVectorMulKernelPfS_S_i:
	.zero		924


//--------------------- .nv.constant0._Z15MatrixMulKernelPfS_S_iii --------------------------
	.section	.nv.constant0._Z15MatrixMulKernelPfS_S_iii,"a",@progbits
	.sectionflags	@""
	.align	4
.nv.constant0._Z15MatrixMulKernelPfS_S_iii:
	.zero		932


//--------------------- SYMBOLS --------------------------

	.type		.nv.reservedSmem.offset0,@object
	.size		.nv.reservedSmem.offset0,0x4
